//
// Generated by NVIDIA NVVM Compiler
//
// Compiler Build ID: CL-36424714
// Cuda compilation tools, release 13.0, V13.0.88
// Based on NVVM 20.0.0
//

.version 9.0
.target sm_100
.address_size 64

	// .globl	_Z17findMaxGPU_nativePiiS_
.extern .shared .align 16 .b8 shared_data[];

.visible .entry _Z17findMaxGPU_nativePiiS_(
	.param .u64 .ptr .align 1 _Z17findMaxGPU_nativePiiS__param_0,
	.param .u32 _Z17findMaxGPU_nativePiiS__param_1,
	.param .u64 .ptr .align 1 _Z17findMaxGPU_nativePiiS__param_2
)
{
	.reg .pred 	%p<3>;
	.reg .b32 	%r<17>;
	.reg .b64 	%rd<13>;

	ld.param.u64 	%rd7, [_Z17findMaxGPU_nativePiiS__param_0];
	ld.param.u32 	%r6, [_Z17findMaxGPU_nativePiiS__param_1];
	ld.param.u64 	%rd8, [_Z17findMaxGPU_nativePiiS__param_2];
	mov.u32 	%r8, %ctaid.x;
	mov.u32 	%r1, %ntid.x;
	mov.u32 	%r9, %tid.x;
	mad.lo.s32 	%r2, %r8, %r1, %r9;
	setp.ge.u32 	%p1, %r2, %r6;
	mov.b32 	%r16, -2147483648;
	@%p1 bra 	$L__BB0_3;
	cvt.s64.s32 	%rd12, %r2;
	mov.u32 	%r11, %nctaid.x;
	mul.lo.s32 	%r12, %r1, %r11;
	cvt.s64.s32 	%rd2, %r12;
	cvt.s64.s32 	%rd3, %r6;
	cvta.to.global.u64 	%rd4, %rd7;
	mov.b32 	%r16, -2147483648;
$L__BB0_2:
	shl.b64 	%rd9, %rd12, 2;
	add.s64 	%rd10, %rd4, %rd9;
	ld.global.u32 	%r13, [%rd10];
	max.s32 	%r16, %r13, %r16;
	add.s64 	%rd12, %rd12, %rd2;
	setp.lt.u64 	%p2, %rd12, %rd3;
	@%p2 bra 	$L__BB0_2;
$L__BB0_3:
	cvta.to.global.u64 	%rd11, %rd8;
	atom.global.max.s32 	%r14, [%rd11], %r16;
	ret;

}
	// .globl	_Z17findMaxGPU_sharedPiiS_
.visible .entry _Z17findMaxGPU_sharedPiiS_(
	.param .u64 .ptr .align 1 _Z17findMaxGPU_sharedPiiS__param_0,
	.param .u32 _Z17findMaxGPU_sharedPiiS__param_1,
	.param .u64 .ptr .align 1 _Z17findMaxGPU_sharedPiiS__param_2
)
{
	.reg .pred 	%p<8>;
	.reg .b32 	%r<27>;
	.reg .b64 	%rd<18>;

	ld.param.u64 	%rd11, [_Z17findMaxGPU_sharedPiiS__param_0];
	ld.param.u32 	%r9, [_Z17findMaxGPU_sharedPiiS__param_1];
	ld.param.u64 	%rd12, [_Z17findMaxGPU_sharedPiiS__param_2];
	mov.u32 	%r1, %tid.x;
	mov.u32 	%r11, %ctaid.x;
	mov.u32 	%r2, %ntid.x;
	mad.lo.s32 	%r3, %r11, %r2, %r1;
	setp.ge.u32 	%p1, %r3, %r9;
	mov.b32 	%r26, -2147483648;
	@%p1 bra 	$L__BB1_3;
	cvt.s64.s32 	%rd16, %r3;
	mov.u32 	%r13, %nctaid.x;
	mul.lo.s32 	%r14, %r2, %r13;
	cvt.s64.s32 	%rd2, %r14;
	cvt.s64.s32 	%rd3, %r9;
	cvta.to.global.u64 	%rd4, %rd11;
	mov.b32 	%r26, -2147483648;
$L__BB1_2:
	shl.b64 	%rd13, %rd16, 2;
	add.s64 	%rd14, %rd4, %rd13;
	ld.global.u32 	%r15, [%rd14];
	max.s32 	%r26, %r15, %r26;
	add.s64 	%rd16, %rd16, %rd2;
	setp.lt.u64 	%p2, %rd16, %rd3;
	@%p2 bra 	$L__BB1_2;
$L__BB1_3:
	shl.b32 	%r16, %r1, 2;
	mov.u32 	%r17, shared_data;
	add.s32 	%r7, %r17, %r16;
	st.shared.u32 	[%r7], %r26;
	bar.sync 	0;
	setp.lt.u32 	%p3, %r2, 2;
	@%p3 bra 	$L__BB1_9;
	shr.u32 	%r18, %r2, 1;
	cvt.u64.u32 	%rd17, %r18;
	cvt.u64.u32 	%rd8, %r1;
$L__BB1_5:
	mov.u64 	%rd9, %rd17;
	setp.le.u64 	%p4, %rd9, %rd8;
	@%p4 bra 	$L__BB1_8;
	cvt.u32.u64 	%r19, %rd9;
	shl.b32 	%r20, %r19, 2;
	add.s32 	%r21, %r7, %r20;
	ld.shared.u32 	%r8, [%r21];
	ld.shared.u32 	%r22, [%r7];
	setp.le.s32 	%p5, %r8, %r22;
	@%p5 bra 	$L__BB1_8;
	st.shared.u32 	[%r7], %r8;
$L__BB1_8:
	bar.sync 	0;
	shr.u64 	%rd17, %rd9, 1;
	setp.gt.u64 	%p6, %rd9, 1;
	@%p6 bra 	$L__BB1_5;
$L__BB1_9:
	setp.ne.s32 	%p7, %r1, 0;
	@%p7 bra 	$L__BB1_11;
	ld.shared.u32 	%r23, [shared_data];
	cvta.to.global.u64 	%rd15, %rd12;
	atom.global.max.s32 	%r24, [%rd15], %r23;
$L__BB1_11:
	ret;

}


// ===== COMPILED SASS (sm_100) =====

	.target	sm_100

	.elftype	@"ET_EXEC"


//--------------------- .note.nv.tkinfo           --------------------------
	.section	.note.nv.tkinfo,"",@"SHT_NOTE"
	.sectionflags	@"SHF_NOTE_NV_TKINFO"
	.tkinfo
        /*0018*/ 	.word	0x00000002
        /*0030*/ 	.string	""
        /*0030*/ 	.string	"ptxas"
        /*0030*/ 	.string	"Cuda compilation tools, release 13.0, V13.0.88"
        /*0030*/ 	.string	"Build cuda_13.0.r13.0/compiler.36424714_0"
        /*0030*/ 	.string	"-arch sm_100 -m 64 "



//--------------------- .note.nv.cuinfo           --------------------------
	.section	.note.nv.cuinfo,"",@"SHT_NOTE"
	.sectionflags	@"SHF_NOTE_NV_CUINFO"
        /*0018*/ 	.short	0x0002
        /*001a*/ 	.short	0x0064
        /*001c*/ 	.short	0x0082
	.zero		2


//--------------------- .nv.info                  --------------------------
	.section	.nv.info,"",@"SHT_CUDA_INFO"
	.align	4


	//----- nvinfo : EIATTR_REGCOUNT
	.align		4
        /*0000*/ 	.byte	0x04, 0x2f
        /*0002*/ 	.short	(.L_1 - .L_0)
	.align		4
.L_0:
        /*0004*/ 	.word	index@(_Z17findMaxGPU_nativePiiS_)
        /*0008*/ 	.word	0x0000000e


	//----- nvinfo : EIATTR_FRAME_SIZE
	.align		4
.L_1:
        /*000c*/ 	.byte	0x04, 0x11
        /*000e*/ 	.short	(.L_3 - .L_2)
	.align		4
.L_2:
        /*0010*/ 	.word	index@(_Z17findMaxGPU_nativePiiS_)
        /*0014*/ 	.word	0x00000000


	//----- nvinfo : EIATTR_REGCOUNT
	.align		4
.L_3:
        /*0018*/ 	.byte	0x04, 0x2f
        /*001a*/ 	.short	(.L_5 - .L_4)
	.align		4
.L_4:
        /*001c*/ 	.word	index@(_Z17findMaxGPU_sharedPiiS_)
        /*0020*/ 	.word	0x0000000d


	//----- nvinfo : EIATTR_FRAME_SIZE
	.align		4
.L_5:
        /*0024*/ 	.byte	0x04, 0x11
        /*0026*/ 	.short	(.L_7 - .L_6)
	.align		4
.L_6:
        /*0028*/ 	.word	index@(_Z17findMaxGPU_sharedPiiS_)
        /*002c*/ 	.word	0x00000000


	//----- nvinfo : EIATTR_MIN_STACK_SIZE
	.align		4
.L_7:
        /*0030*/ 	.byte	0x04, 0x12
        /*0032*/ 	.short	(.L_9 - .L_8)
	.align		4
.L_8:
        /*0034*/ 	.word	index@(_Z17findMaxGPU_sharedPiiS_)
        /*0038*/ 	.word	0x00000000


	//----- nvinfo : EIATTR_MIN_STACK_SIZE
	.align		4
.L_9:
        /*003c*/ 	.byte	0x04, 0x12
        /*003e*/ 	.short	(.L_11 - .L_10)
	.align		4
.L_10:
        /*0040*/ 	.word	index@(_Z17findMaxGPU_nativePiiS_)
        /*0044*/ 	.word	0x00000000
.L_11:


//--------------------- .nv.compat                --------------------------
	.section	.nv.compat,"",@"SHT_CUDA_COMPAT_INFO"
	.align	4
        /*0000*/ 	.byte	0x02, 0x09, 0x00, 0x00, 0x02, 0x02, 0x01, 0x00, 0x02, 0x05, 0x05, 0x00, 0x03, 0x07, 0x01, 0x01
        /*0010*/ 	.byte	0x02, 0x03, 0x00, 0x00, 0x02, 0x06, 0x01, 0x00, 0x04, 0x0b, 0x08, 0x00, 0x09, 0x00, 0x00, 0x00
        /*0020*/ 	.byte	0x00, 0x00, 0x00, 0x00


//--------------------- .nv.info._Z17findMaxGPU_sharedPiiS_ --------------------------
	.section	.nv.info._Z17findMaxGPU_sharedPiiS_,"",@"SHT_CUDA_INFO"
	.sectionflags	@""
	.align	4


	//----- nvinfo : EIATTR_CUDA_API_VERSION
	.align		4
        /*0000*/ 	.byte	0x04, 0x37
        /*0002*/ 	.short	(.L_13 - .L_12)
.L_12:
        /*0004*/ 	.word	0x00000082


	//----- nvinfo : EIATTR_KPARAM_INFO
	.align		4
.L_13:
        /*0008*/ 	.byte	0x04, 0x17
        /*000a*/ 	.short	(.L_15 - .L_14)
.L_14:
        /*000c*/ 	.word	0x00000000
        /*0010*/ 	.short	0x0002
        /*0012*/ 	.short	0x0010
        /*0014*/ 	.byte	0x00, 0xf5, 0x21, 0x00


	//----- nvinfo : EIATTR_KPARAM_INFO
	.align		4
.L_15:
        /*0018*/ 	.byte	0x04, 0x17
        /*001a*/ 	.short	(.L_17 - .L_16)
.L_16:
        /*001c*/ 	.word	0x00000000
        /*0020*/ 	.short	0x0001
        /*0022*/ 	.short	0x0008
        /*0024*/ 	.byte	0x00, 0xf0, 0x11, 0x00


	//----- nvinfo : EIATTR_KPARAM_INFO
	.align		4
.L_17:
        /*0028*/ 	.byte	0x04, 0x17
        /*002a*/ 	.short	(.L_19 - .L_18)
.L_18:
        /*002c*/ 	.word	0x00000000
        /*0030*/ 	.short	0x0000
        /*0032*/ 	.short	0x0000
        /*0034*/ 	.byte	0x00, 0xf5, 0x21, 0x00


	//----- nvinfo : EIATTR_SPARSE_MMA_MASK
	.align		4
.L_19:
        /*0038*/ 	.byte	0x03, 0x50
        /*003a*/ 	.short	0x0000


	//----- nvinfo : EIATTR_MAXREG_COUNT
	.align		4
        /*003c*/ 	.byte	0x03, 0x1b
        /*003e*/ 	.short	0x00ff


	//----- nvinfo : EIATTR_NUM_BARRIERS
	.align		4
        /*0040*/ 	.byte	0x02, 0x4c
        /*0042*/ 	.byte	0x01
	.zero		1


	//----- nvinfo : EIATTR_MERCURY_ISA_VERSION
	.align		4
        /*0044*/ 	.byte	0x03, 0x5f
        /*0046*/ 	.short	0x0101


	//----- nvinfo : EIATTR_VRC_CTA_INIT_COUNT
	.align		4
        /*0048*/ 	.byte	0x02, 0x4a
	.zero		1
	.zero		1


	//----- nvinfo : EIATTR_EXIT_INSTR_OFFSETS
	.align		4
        /*004c*/ 	.byte	0x04, 0x1c
        /*004e*/ 	.short	(.L_21 - .L_20)


	//   ....[0]....
.L_20:
        /*0050*/ 	.word	0x00000390


	//   ....[1]....
        /*0054*/ 	.word	0x00000400


	//----- nvinfo : EIATTR_CRS_STACK_SIZE
	.align		4
.L_21:
        /*0058*/ 	.byte	0x04, 0x1e
        /*005a*/ 	.short	(.L_23 - .L_22)
.L_22:
        /*005c*/ 	.word	0x00000000


	//----- nvinfo : EIATTR_CBANK_PARAM_SIZE
	.align		4
.L_23:
        /*0060*/ 	.byte	0x03, 0x19
        /*0062*/ 	.short	0x0018


	//----- nvinfo : EIATTR_PARAM_CBANK
	.align		4
        /*0064*/ 	.byte	0x04, 0x0a
        /*0066*/ 	.short	(.L_25 - .L_24)
	.align		4
.L_24:
        /*0068*/ 	.word	index@(.nv.constant0._Z17findMaxGPU_sharedPiiS_)
        /*006c*/ 	.short	0x0380
        /*006e*/ 	.short	0x0018


	//----- nvinfo : EIATTR_SW_WAR
	.align		4
.L_25:
        /*0070*/ 	.byte	0x04, 0x36
        /*0072*/ 	.short	(.L_27 - .L_26)
.L_26:
        /*0074*/ 	.word	0x00000008
.L_27:


//--------------------- .nv.info._Z17findMaxGPU_nativePiiS_ --------------------------
	.section	.nv.info._Z17findMaxGPU_nativePiiS_,"",@"SHT_CUDA_INFO"
	.sectionflags	@""
	.align	4


	//----- nvinfo : EIATTR_CUDA_API_VERSION
	.align		4
        /*0000*/ 	.byte	0x04, 0x37
        /*0002*/ 	.short	(.L_29 - .L_28)
.L_28:
        /*0004*/ 	.word	0x00000082


	//----- nvinfo : EIATTR_KPARAM_INFO
	.align		4
.L_29:
        /*0008*/ 	.byte	0x04, 0x17
        /*000a*/ 	.short	(.L_31 - .L_30)
.L_30:
        /*000c*/ 	.word	0x00000000
        /*0010*/ 	.short	0x0002
        /*0012*/ 	.short	0x0010
        /*0014*/ 	.byte	0x00, 0xf5, 0x21, 0x00


	//----- nvinfo : EIATTR_KPARAM_INFO
	.align		4
.L_31:
        /*0018*/ 	.byte	0x04, 0x17
        /*001a*/ 	.short	(.L_33 - .L_32)
.L_32:
        /*001c*/ 	.word	0x00000000
        /*0020*/ 	.short	0x0001
        /*0022*/ 	.short	0x0008
        /*0024*/ 	.byte	0x00, 0xf0, 0x11, 0x00


	//----- nvinfo : EIATTR_KPARAM_INFO
	.align		4
.L_33:
        /*0028*/ 	.byte	0x04, 0x17
        /*002a*/ 	.short	(.L_35 - .L_34)
.L_34:
        /*002c*/ 	.word	0x00000000
        /*0030*/ 	.short	0x0000
        /*0032*/ 	.short	0x0000
        /*0034*/ 	.byte	0x00, 0xf5, 0x21, 0x00


	//----- nvinfo : EIATTR_SPARSE_MMA_MASK
	.align		4
.L_35:
        /*0038*/ 	.byte	0x03, 0x50
        /*003a*/ 	.short	0x0000


	//----- nvinfo : EIATTR_MAXREG_COUNT
	.align		4
        /*003c*/ 	.byte	0x03, 0x1b
        /*003e*/ 	.short	0x00ff


	//----- nvinfo : EIATTR_MERCURY_ISA_VERSION
	.align		4
        /*0040*/ 	.byte	0x03, 0x5f
        /*0042*/ 	.short	0x0101


	//----- nvinfo : EIATTR_INT_WARP_WIDE_INSTR_OFFSETS
	.align		4
        /*0044*/ 	.byte	0x04, 0x31
        /*0046*/ 	.short	(.L_37 - .L_36)


	//   ....[0]....
.L_36:
        /*0048*/ 	.word	0x000001e0


	//   ....[1]....
        /*004c*/ 	.word	0x000001f0


	//----- nvinfo : EIATTR_VRC_CTA_INIT_COUNT
	.align		4
.L_37:
        /*0050*/ 	.byte	0x02, 0x4a
	.zero		1
	.zero		1


	//----- nvinfo : EIATTR_EXIT_INSTR_OFFSETS
	.align		4
        /*0054*/ 	.byte	0x04, 0x1c
        /*0056*/ 	.short	(.L_39 - .L_38)


	//   ....[0]....
.L_38:
        /*0058*/ 	.word	0x00000240


	//----- nvinfo : EIATTR_CRS_STACK_SIZE
	.align		4
.L_39:
        /*005c*/ 	.byte	0x04, 0x1e
        /*005e*/ 	.short	(.L_41 - .L_40)
.L_40:
        /*0060*/ 	.word	0x00000000


	//----- nvinfo : EIATTR_CBANK_PARAM_SIZE
	.align		4
.L_41:
        /*0064*/ 	.byte	0x03, 0x19
        /*0066*/ 	.short	0x0018


	//----- nvinfo : EIATTR_PARAM_CBANK
	.align		4
        /*0068*/ 	.byte	0x04, 0x0a
        /*006a*/ 	.short	(.L_43 - .L_42)
	.align		4
.L_42:
        /*006c*/ 	.word	index@(.nv.constant0._Z17findMaxGPU_nativePiiS_)
        /*0070*/ 	.short	0x0380
        /*0072*/ 	.short	0x0018


	//----- nvinfo : EIATTR_SW_WAR
	.align		4
.L_43:
        /*0074*/ 	.byte	0x04, 0x36
        /*0076*/ 	.short	(.L_45 - .L_44)
.L_44:
        /*0078*/ 	.word	0x00000008
.L_45:


//--------------------- .nv.callgraph             --------------------------
	.section	.nv.callgraph,"",@"SHT_CUDA_CALLGRAPH"
	.align	4
	.sectionentsize	8
	.align		4
        /*0000*/ 	.word	0x00000000
	.align		4
        /*0004*/ 	.word	0xffffffff
	.align		4
        /*0008*/ 	.word	0x00000000
	.align		4
        /*000c*/ 	.word	0xfffffffe
	.align		4
        /*0010*/ 	.word	0x00000000
	.align		4
        /*0014*/ 	.word	0xfffffffd
	.align		4
        /*0018*/ 	.word	0x00000000
	.align		4
        /*001c*/ 	.word	0xfffffffc


//--------------------- .text._Z17findMaxGPU_sharedPiiS_ --------------------------
	.section	.text._Z17findMaxGPU_sharedPiiS_,"ax",@progbits
	.align	128
        .global         _Z17findMaxGPU_sharedPiiS_
        .type           _Z17findMaxGPU_sharedPiiS_,@function
        .size           _Z17findMaxGPU_sharedPiiS_,(.L_x_12 - _Z17findMaxGPU_sharedPiiS_)
        .other          _Z17findMaxGPU_sharedPiiS_,@"STO_CUDA_ENTRY STV_DEFAULT"
_Z17findMaxGPU_sharedPiiS_:
.text._Z17findMaxGPU_sharedPiiS_:
[----:B------:R-:W-:Y:S01]  /*0000*/  LDC R1, c[0x0][0x37c] ;  /* 0x0000df00ff017b82 */ /* 0x000fe20000000800 */
[----:B------:R-:W0:Y:S07]  /*0010*/  S2R R5, SR_TID.X ;  /* 0x0000000000057919 */ /* 0x000e2e0000002100 */
[----:B------:R-:W0:Y:S01]  /*0020*/  S2UR UR4, SR_CTAID.X ;  /* 0x00000000000479c3 */ /* 0x000e220000002500 */
[----:B------:R-:W1:Y:S01]  /*0030*/  LDCU.64 UR6, c[0x0][0x358] ;  /* 0x00006b00ff0677ac */ /* 0x000e620008000a00 */
[----:B------:R-:W-:Y:S01]  /*0040*/  BSSY.RECONVERGENT B0, `(.L_x_0) ;  /* 0x0000017000007945 */ /* 0x000fe20003800200 */
[----:B------:R-:W-:Y:S01]  /*0050*/  IMAD.MOV.U32 R4, RZ, RZ, -0x80000000 ;  /* 0x80000000ff047424 */ /* 0x000fe200078e00ff */
[----:B------:R-:W2:Y:S04]  /*0060*/  LDCU.64 UR8, c[0x0][0x380] ;  /* 0x00007000ff0877ac */ /* 0x000ea80008000a00 */
[----:B------:R-:W0:Y:S08]  /*0070*/  LDC R6, c[0x0][0x360] ;  /* 0x0000d800ff067b82 */ /* 0x000e300000000800 */
[----:B------:R-:W3:Y:S01]  /*0080*/  LDC R10, c[0x0][0x388] ;  /* 0x0000e200ff0a7b82 */ /* 0x000ee20000000800 */
[----:B0-----:R-:W-:-:S05]  /*0090*/  IMAD R0, R6, UR4, R5 ;  /* 0x0000000406007c24 */ /* 0x001fca000f8e0205 */
[----:B---3--:R-:W-:-:S13]  /*00a0*/  ISETP.GE.U32.AND P0, PT, R0, R10, PT ;  /* 0x0000000a0000720c */ /* 0x008fda0003f06070 */
[----:B-12---:R-:W-:Y:S05]  /*00b0*/  @P0 BRA `(.L_x_1) ;  /* 0x00000000003c0947 */ /* 0x006fea0003800000 */
[----:B------:R-:W0:Y:S01]  /*00c0*/  LDCU UR4, c[0x0][0x370] ;  /* 0x00006e00ff0477ac */ /* 0x000e220008000800 */
[--C-:B------:R-:W-:Y:S01]  /*00d0*/  SHF.R.S32.HI R8, RZ, 0x1f, R0.reuse ;  /* 0x0000001fff087819 */ /* 0x100fe20000011400 */
[----:B------:R-:W-:Y:S01]  /*00e0*/  IMAD.MOV.U32 R9, RZ, RZ, R0 ;  /* 0x000000ffff097224 */ /* 0x000fe200078e0000 */
[----:B------:R-:W-:Y:S01]  /*00f0*/  SHF.R.S32.HI R7, RZ, 0x1f, R10 ;  /* 0x0000001fff077819 */ /* 0x000fe2000001140a */
[----:B------:R-:W-:Y:S02]  /*0100*/  IMAD.MOV.U32 R4, RZ, RZ, -0x80000000 ;  /* 0x80000000ff047424 */ /* 0x000fe400078e00ff */
[----:B0-----:R-:W-:-:S07]  /*0110*/  IMAD R0, R6, UR4, RZ ;  /* 0x0000000406007c24 */ /* 0x001fce000f8e02ff */
.L_x_2:
[----:B------:R-:W-:-:S04]  /*0120*/  LEA R2, P0, R9, UR8, 0x2 ;  /* 0x0000000809027c11 */ /* 0x000fc8000f8010ff */
[----:B------:R-:W-:-:S06]  /*0130*/  LEA.HI.X R3, R9, UR9, R8, 0x2, P0 ;  /* 0x0000000909037c11 */ /* 0x000fcc00080f1408 */
[----:B------:R-:W2:Y:S01]  /*0140*/  LDG.E R3, desc[UR6][R2.64] ;  /* 0x0000000602037981 */ /* 0x000ea2000c1e1900 */
[----:B------:R-:W-:-:S04]  /*0150*/  IADD3 R9, P0, PT, R0, R9, RZ ;  /* 0x0000000900097210 */ /* 0x000fc80007f1e0ff */
[----:B------:R-:W-:Y:S02]  /*0160*/  LEA.HI.X.SX32 R8, R0, R8, 0x1, P0 ;  /* 0x0000000800087211 */ /* 0x000fe400000f0eff */
[----:B------:R-:W-:-:S04]  /*0170*/  ISETP.GE.U32.AND P0, PT, R9, R10, PT ;  /* 0x0000000a0900720c */ /* 0x000fc80003f06070 */
[----:B------:R-:W-:Y:S02]  /*0180*/  ISETP.GE.U32.AND.EX P0, PT, R8, R7, PT, P0 ;  /* 0x000000070800720c */ /* 0x000fe40003f06100 */
[----:B--2---:R-:W-:-:S11]  /*0190*/  VIMNMX R4, PT, PT, R3, R4, !PT ;  /* 0x0000000403047248 */ /* 0x004fd60007fe0100 */
[----:B------:R-:W-:Y:S05]  /*01a0*/  @!P0 BRA `(.L_x_2) ;  /* 0xfffffffc00dc8947 */ /* 0x000fea000383ffff */
.L_x_1:
[----:B------:R-:W-:Y:S05]  /*01b0*/  BSYNC.RECONVERGENT B0 ;  /* 0x0000000000007941 */ /* 0x000fea0003800200 */
.L_x_0:
[----:B------:R-:W0:Y:S01]  /*01c0*/  S2UR UR5, SR_CgaCtaId ;  /* 0x00000000000579c3 */ /* 0x000e220000008800 */
[----:B------:R-:W-:Y:S01]  /*01d0*/  UMOV UR4, 0x400 ;  /* 0x0000040000047882 */ /* 0x000fe20000000000 */
[----:B------:R-:W-:Y:S01]  /*01e0*/  ISETP.GE.U32.AND P0, PT, R6, 0x2, PT ;  /* 0x000000020600780c */ /* 0x000fe20003f06070 */
[----:B0-----:R-:W-:-:S06]  /*01f0*/  ULEA UR4, UR5, UR4, 0x18 ;  /* 0x0000000405047291 */ /* 0x001fcc000f8ec0ff */
[----:B------:R-:W-:-:S05]  /*0200*/  LEA R3, R5, UR4, 0x2 ;  /* 0x0000000405037c11 */ /* 0x000fca000f8e10ff */
[----:B------:R0:W-:Y:S01]  /*0210*/  STS [R3], R4 ;  /* 0x0000000403007388 */ /* 0x0001e20000000800 */
[----:B------:R-:W-:Y:S06]  /*0220*/  BAR.SYNC.DEFER_BLOCKING 0x0 ;  /* 0x0000000000007b1d */ /* 0x000fec0000010000 */
[----:B------:R-:W-:Y:S05]  /*0230*/  @!P0 BRA `(.L_x_3) ;  /* 0x0000000000508947 */ /* 0x000fea0003800000 */
[----:B------:R-:W-:Y:S01]  /*0240*/  SHF.R.U32.HI R6, RZ, 0x1, R6 ;  /* 0x00000001ff067819 */ /* 0x000fe20000011606 */
[----:B------:R-:W-:-:S07]  /*0250*/  IMAD.MOV.U32 R7, RZ, RZ, RZ ;  /* 0x000000ffff077224 */ /* 0x000fce00078e00ff */
.L_x_6:
[----:B------:R-:W-:Y:S01]  /*0260*/  ISETP.GT.U32.AND P0, PT, R6, R5, PT ;  /* 0x000000050600720c */ /* 0x000fe20003f04070 */
[----:B------:R-:W-:Y:S03]  /*0270*/  BSSY.RECONVERGENT B0, `(.L_x_4) ;  /* 0x0000008000007945 */ /* 0x000fe60003800200 */
[----:B------:R-:W-:-:S13]  /*0280*/  ISETP.GT.U32.AND.EX P0, PT, R7, RZ, PT, P0 ;  /* 0x000000ff0700720c */ /* 0x000fda0003f04100 */
[----:B------:R-:W-:Y:S05]  /*0290*/  @!P0 BRA `(.L_x_5) ;  /* 0x0000000000148947 */ /* 0x000fea0003800000 */
[----:B------:R-:W-:Y:S01]  /*02a0*/  IMAD R0, R6, 0x4, R3 ;  /* 0x0000000406007824 */ /* 0x000fe200078e0203 */
[----:B------:R-:W-:Y:S05]  /*02b0*/  LDS R2, [R3] ;  /* 0x0000000003027984 */ /* 0x000fea0000000800 */
[----:B------:R-:W1:Y:S02]  /*02c0*/  LDS R0, [R0] ;  /* 0x0000000000007984 */ /* 0x000e640000000800 */
[----:B-1----:R-:W-:-:S13]  /*02d0*/  ISETP.GT.AND P0, PT, R0, R2, PT ;  /* 0x000000020000720c */ /* 0x002fda0003f04270 */
[----:B------:R1:W-:Y:S02]  /*02e0*/  @P0 STS [R3], R0 ;  /* 0x0000000003000388 */ /* 0x0003e40000000800 */
.L_x_5:
[----:B------:R-:W-:Y:S05]  /*02f0*/  BSYNC.RECONVERGENT B0 ;  /* 0x0000000000007941 */ /* 0x000fea0003800200 */
.L_x_4:
[----:B------:R-:W-:Y:S01]  /*0300*/  BAR.SYNC.DEFER_BLOCKING 0x0 ;  /* 0x0000000000007b1d */ /* 0x000fe20000010000 */
[C---:B------:R-:W-:Y:S02]  /*0310*/  ISETP.GT.U32.AND P0, PT, R6.reuse, 0x1, PT ;  /* 0x000000010600780c */ /* 0x040fe40003f04070 */
[--C-:B------:R-:W-:Y:S02]  /*0320*/  SHF.R.U32.HI R2, RZ, 0x1, R7.reuse ;  /* 0x00000001ff027819 */ /* 0x100fe40000011607 */
[----:B------:R-:W-:Y:S02]  /*0330*/  ISETP.GT.U32.AND.EX P0, PT, R7, RZ, PT, P0 ;  /* 0x000000ff0700720c */ /* 0x000fe40003f04100 */
[----:B-1----:R-:W-:Y:S01]  /*0340*/  SHF.R.U64 R0, R6, 0x1, R7 ;  /* 0x0000000106007819 */ /* 0x002fe20000001207 */
[----:B------:R-:W-:-:S04]  /*0350*/  IMAD.MOV.U32 R7, RZ, RZ, R2 ;  /* 0x000000ffff077224 */ /* 0x000fc800078e0002 */
[----:B------:R-:W-:-:S06]  /*0360*/  IMAD.MOV.U32 R6, RZ, RZ, R0 ;  /* 0x000000ffff067224 */ /* 0x000fcc00078e0000 */
[----:B------:R-:W-:Y:S05]  /*0370*/  @P0 BRA `(.L_x_6) ;  /* 0xfffffffc00b80947 */ /* 0x000fea000383ffff */
.L_x_3:
[----:B------:R-:W-:-:S13]  /*0380*/  ISETP.NE.AND P0, PT, R5, RZ, PT ;  /* 0x000000ff0500720c */ /* 0x000fda0003f05270 */
[----:B------:R-:W-:Y:S05]  /*0390*/  @P0 EXIT ;  /* 0x000000000000094d */ /* 0x000fea0003800000 */
[----:B------:R-:W1:Y:S01]  /*03a0*/  S2UR UR5, SR_CgaCtaId ;  /* 0x00000000000579c3 */ /* 0x000e620000008800 */
[----:B------:R-:W-:-:S07]  /*03b0*/  UMOV UR4, 0x400 ;  /* 0x0000040000047882 */ /* 0x000fce0000000000 */
[----:B0-----:R-:W0:Y:S01]  /*03c0*/  LDC.64 R2, c[0x0][0x390] ;  /* 0x0000e400ff027b82 */ /* 0x001e220000000a00 */
[----:B-1----:R-:W-:-:S09]  /*03d0*/  ULEA UR4, UR5, UR4, 0x18 ;  /* 0x0000000405047291 */ /* 0x002fd2000f8ec0ff */
[----:B------:R-:W0:Y:S04]  /*03e0*/  LDS R5, [UR4] ;  /* 0x00000004ff057984 */ /* 0x000e280008000800 */
[----:B0-----:R-:W-:Y:S01]  /*03f0*/  REDG.E.MAX.S32.STRONG.GPU desc[UR6][R2.64], R5 ;  /* 0x000000050200798e */ /* 0x001fe2000d12e306 */
[----:B------:R-:W-:Y:S05]  /*0400*/  EXIT ;  /* 0x000000000000794d */ /* 0x000fea0003800000 */
.L_x_7:
[----:B------:R-:W-:-:S00]  /*0410*/  BRA `(.L_x_7) ;  /* 0xfffffffc00fc7947 */ /* 0x000fc0000383ffff */
[----:B------:R-:W-:-:S00]  /*0420*/  NOP ;  /* 0x0000000000007918 */ /* 0x000fc00000000000 */
        /* <DEDUP_REMOVED lines=13> */
.L_x_12:


//--------------------- .text._Z17findMaxGPU_nativePiiS_ --------------------------
	.section	.text._Z17findMaxGPU_nativePiiS_,"ax",@progbits
	.align	128
        .global         _Z17findMaxGPU_nativePiiS_
        .type           _Z17findMaxGPU_nativePiiS_,@function
        .size           _Z17findMaxGPU_nativePiiS_,(.L_x_13 - _Z17findMaxGPU_nativePiiS_)
        .other          _Z17findMaxGPU_nativePiiS_,@"STO_CUDA_ENTRY STV_DEFAULT"
_Z17findMaxGPU_nativePiiS_:
.text._Z17findMaxGPU_nativePiiS_:
[----:B------:R-:W-:Y:S01]  /*0000*/  LDC R1, c[0x0][0x37c] ;  /* 0x0000df00ff017b82 */ /* 0x000fe20000000800 */
[----:B------:R-:W0:Y:S07]  /*0010*/  S2R R5, SR_TID.X ;  /* 0x0000000000057919 */ /* 0x000e2e0000002100 */
[----:B------:R-:W0:Y:S01]  /*0020*/  S2UR UR4, SR_CTAID.X ;  /* 0x00000000000479c3 */ /* 0x000e220000002500 */
[----:B------:R-:W1:Y:S01]  /*0030*/  LDCU.64 UR6, c[0x0][0x358] ;  /* 0x00006b00ff0677ac */ /* 0x000e620008000a00 */
[----:B------:R-:W-:Y:S01]  /*0040*/  BSSY.RECONVERGENT B0, `(.L_x_8) ;  /* 0x0000019000007945 */ /* 0x000fe20003800200 */
[----:B------:R-:W2:Y:S01]  /*0050*/  S2R R11, SR_LANEID ;  /* 0x00000000000b7919 */ /* 0x000ea20000000000 */
[----:B------:R-:W-:Y:S01]  /*0060*/  IMAD.MOV.U32 R6, RZ, RZ, -0x80000000 ;  /* 0x80000000ff067424 */ /* 0x000fe200078e00ff */
[----:B------:R-:W3:Y:S03]  /*0070*/  LDCU.64 UR8, c[0x0][0x380] ;  /* 0x00007000ff0877ac */ /* 0x000ee60008000a00 */
[----:B------:R-:W0:Y:S08]  /*0080*/  LDC R4, c[0x0][0x360] ;  /* 0x0000d800ff047b82 */ /* 0x000e300000000800 */
[----:B------:R-:W4:Y:S08]  /*0090*/  LDC R10, c[0x0][0x388] ;  /* 0x0000e200ff0a7b82 */ /* 0x000f300000000800 */
[----:B------:R-:W1:Y:S01]  /*00a0*/  LDC.64 R2, c[0x0][0x390] ;  /* 0x0000e400ff027b82 */ /* 0x000e620000000a00 */
[----:B0-----:R-:W-:-:S05]  /*00b0*/  IMAD R0, R4, UR4, R5 ;  /* 0x0000000404007c24 */ /* 0x001fca000f8e0205 */
[----:B----4-:R-:W-:-:S13]  /*00c0*/  ISETP.GE.U32.AND P0, PT, R0, R10, PT ;  /* 0x0000000a0000720c */ /* 0x010fda0003f06070 */
[----:B-123--:R-:W-:Y:S05]  /*00d0*/  @P0 BRA `(.L_x_9) ;  /* 0x00000000003c0947 */ /* 0x00efea0003800000 */
[----:B------:R-:W0:Y:S01]  /*00e0*/  LDCU UR4, c[0x0][0x370] ;  /* 0x00006e00ff0477ac */ /* 0x000e220008000800 */
[--C-:B------:R-:W-:Y:S01]  /*00f0*/  SHF.R.S32.HI R8, RZ, 0x1f, R0.reuse ;  /* 0x0000001fff087819 */ /* 0x100fe20000011400 */
[----:B------:R-:W-:Y:S01]  /*0100*/  IMAD.MOV.U32 R9, RZ, RZ, R0 ;  /* 0x000000ffff097224 */ /* 0x000fe200078e0000 */
[----:B------:R-:W-:Y:S01]  /*0110*/  SHF.R.S32.HI R7, RZ, 0x1f, R10 ;  /* 0x0000001fff077819 */ /* 0x000fe2000001140a */
[----:B------:R-:W-:Y:S02]  /*0120*/  IMAD.MOV.U32 R6, RZ, RZ, -0x80000000 ;  /* 0x80000000ff067424 */ /* 0x000fe400078e00ff */
[----:B0-----:R-:W-:-:S07]  /*0130*/  IMAD R0, R4, UR4, RZ ;  /* 0x0000000404007c24 */ /* 0x001fce000f8e02ff */
.L_x_10:
        /* <DEDUP_REMOVED lines=9> */
.L_x_9:
[----:B------:R-:W-:Y:S05]  /*01d0*/  BSYNC.RECONVERGENT B0 ;  /* 0x0000000000007941 */ /* 0x000fea0003800200 */
.L_x_8:
[----:B------:R-:W-:Y:S01]  /*01e0*/  VOTEU.ANY UR4, UPT, PT ;  /* 0x0000000000047886 */ /* 0x000fe200038e0100 */
[----:B------:R-:W-:Y:S01]  /*01f0*/  CREDUX.MAX.S32 UR5, R6 ;  /* 0x00000000060572cc */ /* 0x000fe20000000200 */
[----:B------:R-:W-:-:S06]  /*0200*/  UFLO.U32 UR4, UR4 ;  /* 0x00000004000472bd */ /* 0x000fcc00080e0000 */
[----:B------:R-:W-:-:S06]  /*0210*/  ISETP.EQ.U32.AND P0, PT, R11, UR4, PT ;  /* 0x000000040b007c0c */ /* 0x000fcc000bf02070 */
[----:B------:R-:W-:-:S07]  /*0220*/  IMAD.U32 R5, RZ, RZ, UR5 ;  /* 0x00000005ff057e24 */ /* 0x000fce000f8e00ff */
[----:B------:R-:W-:Y:S01]  /*0230*/  @P0 REDG.E.MAX.S32.STRONG.GPU desc[UR6][R2.64], R5 ;  /* 0x000000050200098e */ /* 0x000fe2000d12e306 */
[----:B------:R-:W-:Y:S05]  /*0240*/  EXIT ;  /* 0x000000000000794d */ /* 0x000fea0003800000 */
.L_x_11:
        /* <DEDUP_REMOVED lines=11> */
.L_x_13:


//--------------------- .nv.shared._Z17findMaxGPU_sharedPiiS_ --------------------------
	.section	.nv.shared._Z17findMaxGPU_sharedPiiS_,"aw",@nobits
	.sectionflags	@""
	.align	16
	.zero		1024


//--------------------- .nv.shared.reserved.0     --------------------------
	.section	.nv.shared.reserved.0,"aw",@nobits
	.weak		__nv_reservedSMEM_offset_0_alias
	.size		__nv_reservedSMEM_offset_0_alias, 0, 64
	.other		__nv_reservedSMEM_offset_0_alias,@"STO_CUDA_RESERVED_SHARED STV_DEFAULT"
__nv_reservedSMEM_offset_0_alias:
	.zero		0
	.zero		64


//--------------------- .nv.shared._Z17findMaxGPU_nativePiiS_ --------------------------
	.section	.nv.shared._Z17findMaxGPU_nativePiiS_,"aw",@nobits
	.sectionflags	@""
	.align	16
	.zero		1024


//--------------------- .nv.constant0._Z17findMaxGPU_sharedPiiS_ --------------------------
	.section	.nv.constant0._Z17findMaxGPU_sharedPiiS_,"a",@progbits
	.sectionflags	@""
	.align	4
.nv.constant0._Z17findMaxGPU_sharedPiiS_:
	.zero		920


//--------------------- .nv.constant0._Z17findMaxGPU_nativePiiS_ --------------------------
	.section	.nv.constant0._Z17findMaxGPU_nativePiiS_,"a",@progbits
	.sectionflags	@""
	.align	4
.nv.constant0._Z17findMaxGPU_nativePiiS_:
	.zero		920


//--------------------- SYMBOLS --------------------------

	.type		.nv.reservedSmem.offset0,@object
	.size		.nv.reservedSmem.offset0,0x4
	.type		.nv.reservedSmem.cap,@object
	.size		.nv.reservedSmem.cap,0x4
